//
// Generated by NVIDIA NVVM Compiler
//
// Compiler Build ID: CL-36424714
// Cuda compilation tools, release 13.0, V13.0.88
// Based on NVVM 20.0.0
//

.version 9.0
.target sm_100
.address_size 64

	// .globl	_Z9my_atomicPiS_

.visible .entry _Z9my_atomicPiS_(
	.param .u64 .ptr .align 1 _Z9my_atomicPiS__param_0,
	.param .u64 .ptr .align 1 _Z9my_atomicPiS__param_1
)
{
	.reg .pred 	%p<2>;
	.reg .b32 	%r<7>;
	.reg .b64 	%rd<7>;

	ld.param.u64 	%rd1, [_Z9my_atomicPiS__param_0];
	ld.param.u64 	%rd2, [_Z9my_atomicPiS__param_1];
	mov.u32 	%r2, %ntid.x;
	mov.u32 	%r3, %ctaid.x;
	mov.u32 	%r4, %tid.x;
	mad.lo.s32 	%r1, %r2, %r3, %r4;
	setp.gt.s32 	%p1, %r1, 9999;
	@%p1 bra 	$L__BB0_2;
	cvta.to.global.u64 	%rd3, %rd1;
	cvta.to.global.u64 	%rd4, %rd2;
	mul.wide.s32 	%rd5, %r1, 4;
	add.s64 	%rd6, %rd3, %rd5;
	ld.global.u32 	%r5, [%rd6];
	atom.global.add.u32 	%r6, [%rd4], %r5;
$L__BB0_2:
	ret;

}


// ===== COMPILED SASS (sm_100) =====

	.target	sm_100

	.elftype	@"ET_EXEC"


//--------------------- .note.nv.tkinfo           --------------------------
	.section	.note.nv.tkinfo,"",@"SHT_NOTE"
	.sectionflags	@"SHF_NOTE_NV_TKINFO"
	.tkinfo
        /*0018*/ 	.word	0x00000002
        /*0030*/ 	.string	""
        /*0030*/ 	.string	"ptxas"
        /*0030*/ 	.string	"Cuda compilation tools, release 13.0, V13.0.88"
        /*0030*/ 	.string	"Build cuda_13.0.r13.0/compiler.36424714_0"
        /*0030*/ 	.string	"-arch sm_100 -m 64 "



//--------------------- .note.nv.cuinfo           --------------------------
	.section	.note.nv.cuinfo,"",@"SHT_NOTE"
	.sectionflags	@"SHF_NOTE_NV_CUINFO"
        /*0018*/ 	.short	0x0002
        /*001a*/ 	.short	0x0064
        /*001c*/ 	.short	0x0082
	.zero		2


//--------------------- .nv.info                  --------------------------
	.section	.nv.info,"",@"SHT_CUDA_INFO"
	.align	4


	//----- nvinfo : EIATTR_REGCOUNT
	.align		4
        /*0000*/ 	.byte	0x04, 0x2f
        /*0002*/ 	.short	(.L_1 - .L_0)
	.align		4
.L_0:
        /*0004*/ 	.word	index@(_Z9my_atomicPiS_)
        /*0008*/ 	.word	0x0000000a


	//----- nvinfo : EIATTR_FRAME_SIZE
	.align		4
.L_1:
        /*000c*/ 	.byte	0x04, 0x11
        /*000e*/ 	.short	(.L_3 - .L_2)
	.align		4
.L_2:
        /*0010*/ 	.word	index@(_Z9my_atomicPiS_)
        /*0014*/ 	.word	0x00000000


	//----- nvinfo : EIATTR_MIN_STACK_SIZE
	.align		4
.L_3:
        /*0018*/ 	.byte	0x04, 0x12
        /*001a*/ 	.short	(.L_5 - .L_4)
	.align		4
.L_4:
        /*001c*/ 	.word	index@(_Z9my_atomicPiS_)
        /*0020*/ 	.word	0x00000000
.L_5:


//--------------------- .nv.compat                --------------------------
	.section	.nv.compat,"",@"SHT_CUDA_COMPAT_INFO"
	.align	4
        /*0000*/ 	.byte	0x02, 0x09, 0x00, 0x00, 0x02, 0x02, 0x01, 0x00, 0x02, 0x05, 0x05, 0x00, 0x03, 0x07, 0x01, 0x01
        /*0010*/ 	.byte	0x02, 0x03, 0x00, 0x00, 0x02, 0x06, 0x01, 0x00, 0x04, 0x0b, 0x08, 0x00, 0x09, 0x00, 0x00, 0x00
        /*0020*/ 	.byte	0x00, 0x00, 0x00, 0x00


//--------------------- .nv.info._Z9my_atomicPiS_ --------------------------
	.section	.nv.info._Z9my_atomicPiS_,"",@"SHT_CUDA_INFO"
	.sectionflags	@""
	.align	4


	//----- nvinfo : EIATTR_CUDA_API_VERSION
	.align		4
        /*0000*/ 	.byte	0x04, 0x37
        /*0002*/ 	.short	(.L_7 - .L_6)
.L_6:
        /*0004*/ 	.word	0x00000082


	//----- nvinfo : EIATTR_KPARAM_INFO
	.align		4
.L_7:
        /*0008*/ 	.byte	0x04, 0x17
        /*000a*/ 	.short	(.L_9 - .L_8)
.L_8:
        /*000c*/ 	.word	0x00000000
        /*0010*/ 	.short	0x0001
        /*0012*/ 	.short	0x0008
        /*0014*/ 	.byte	0x00, 0xf5, 0x21, 0x00


	//----- nvinfo : EIATTR_KPARAM_INFO
	.align		4
.L_9:
        /*0018*/ 	.byte	0x04, 0x17
        /*001a*/ 	.short	(.L_11 - .L_10)
.L_10:
        /*001c*/ 	.word	0x00000000
        /*0020*/ 	.short	0x0000
        /*0022*/ 	.short	0x0000
        /*0024*/ 	.byte	0x00, 0xf5, 0x21, 0x00


	//----- nvinfo : EIATTR_SPARSE_MMA_MASK
	.align		4
.L_11:
        /*0028*/ 	.byte	0x03, 0x50
        /*002a*/ 	.short	0x0000


	//----- nvinfo : EIATTR_MAXREG_COUNT
	.align		4
        /*002c*/ 	.byte	0x03, 0x1b
        /*002e*/ 	.short	0x00ff


	//----- nvinfo : EIATTR_MERCURY_ISA_VERSION
	.align		4
        /*0030*/ 	.byte	0x03, 0x5f
        /*0032*/ 	.short	0x0101


	//----- nvinfo : EIATTR_INT_WARP_WIDE_INSTR_OFFSETS
	.align		4
        /*0034*/ 	.byte	0x04, 0x31
        /*0036*/ 	.short	(.L_13 - .L_12)


	//   ....[0]....
.L_12:
        /*0038*/ 	.word	0x000000c0


	//   ....[1]....
        /*003c*/ 	.word	0x00000100


	//----- nvinfo : EIATTR_VRC_CTA_INIT_COUNT
	.align		4
.L_13:
        /*0040*/ 	.byte	0x02, 0x4a
	.zero		1
	.zero		1


	//----- nvinfo : EIATTR_EXIT_INSTR_OFFSETS
	.align		4
        /*0044*/ 	.byte	0x04, 0x1c
        /*0046*/ 	.short	(.L_15 - .L_14)


	//   ....[0]....
.L_14:
        /*0048*/ 	.word	0x00000060


	//   ....[1]....
        /*004c*/ 	.word	0x00000130


	//----- nvinfo : EIATTR_CBANK_PARAM_SIZE
	.align		4
.L_15:
        /*0050*/ 	.byte	0x03, 0x19
        /*0052*/ 	.short	0x0010


	//----- nvinfo : EIATTR_PARAM_CBANK
	.align		4
        /*0054*/ 	.byte	0x04, 0x0a
        /*0056*/ 	.short	(.L_17 - .L_16)
	.align		4
.L_16:
        /*0058*/ 	.word	index@(.nv.constant0._Z9my_atomicPiS_)
        /*005c*/ 	.short	0x0380
        /*005e*/ 	.short	0x0010


	//----- nvinfo : EIATTR_SW_WAR
	.align		4
.L_17:
        /*0060*/ 	.byte	0x04, 0x36
        /*0062*/ 	.short	(.L_19 - .L_18)
.L_18:
        /*0064*/ 	.word	0x00000008
.L_19:


//--------------------- .nv.callgraph             --------------------------
	.section	.nv.callgraph,"",@"SHT_CUDA_CALLGRAPH"
	.align	4
	.sectionentsize	8
	.align		4
        /*0000*/ 	.word	0x00000000
	.align		4
        /*0004*/ 	.word	0xffffffff
	.align		4
        /*0008*/ 	.word	0x00000000
	.align		4
        /*000c*/ 	.word	0xfffffffe
	.align		4
        /*0010*/ 	.word	0x00000000
	.align		4
        /*0014*/ 	.word	0xfffffffd
	.align		4
        /*0018*/ 	.word	0x00000000
	.align		4
        /*001c*/ 	.word	0xfffffffc


//--------------------- .text._Z9my_atomicPiS_    --------------------------
	.section	.text._Z9my_atomicPiS_,"ax",@progbits
	.align	128
        .global         _Z9my_atomicPiS_
        .type           _Z9my_atomicPiS_,@function
        .size           _Z9my_atomicPiS_,(.L_x_1 - _Z9my_atomicPiS_)
        .other          _Z9my_atomicPiS_,@"STO_CUDA_ENTRY STV_DEFAULT"
_Z9my_atomicPiS_:
.text._Z9my_atomicPiS_:
[----:B------:R-:W-:Y:S01]  /*0000*/  LDC R1, c[0x0][0x37c] ;  /* 0x0000df00ff017b82 */ /* 0x000fe20000000800 */
[----:B------:R-:W0:Y:S01]  /*0010*/  S2R R5, SR_CTAID.X ;  /* 0x0000000000057919 */ /* 0x000e220000002500 */
[----:B------:R-:W0:Y:S01]  /*0020*/  LDCU UR4, c[0x0][0x360] ;  /* 0x00006c00ff0477ac */ /* 0x000e220008000800 */
[----:B------:R-:W0:Y:S02]  /*0030*/  S2R R0, SR_TID.X ;  /* 0x0000000000007919 */ /* 0x000e240000002100 */
[----:B0-----:R-:W-:-:S05]  /*0040*/  IMAD R5, R5, UR4, R0 ;  /* 0x0000000405057c24 */ /* 0x001fca000f8e0200 */
[----:B------:R-:W-:-:S13]  /*0050*/  ISETP.GT.AND P0, PT, R5, 0x270f, PT ;  /* 0x0000270f0500780c */ /* 0x000fda0003f04270 */
[----:B------:R-:W-:Y:S05]  /*0060*/  @P0 EXIT ;  /* 0x000000000000094d */ /* 0x000fea0003800000 */
[----:B------:R-:W0:Y:S01]  /*0070*/  LDC.64 R2, c[0x0][0x380] ;  /* 0x0000e000ff027b82 */ /* 0x000e220000000a00 */
[----:B------:R-:W1:Y:S01]  /*0080*/  LDCU.64 UR6, c[0x0][0x358] ;  /* 0x00006b00ff0677ac */ /* 0x000e620008000a00 */
[----:B0-----:R-:W-:-:S06]  /*0090*/  IMAD.WIDE R2, R5, 0x4, R2 ;  /* 0x0000000405027825 */ /* 0x001fcc00078e0202 */
[----:B-1----:R-:W2:Y:S01]  /*00a0*/  LDG.E R2, desc[UR6][R2.64] ;  /* 0x0000000602027981 */ /* 0x002ea2000c1e1900 */
[----:B------:R-:W0:Y:S01]  /*00b0*/  LDC.64 R4, c[0x0][0x388] ;  /* 0x0000e200ff047b82 */ /* 0x000e220000000a00 */
[----:B------:R-:W-:Y:S01]  /*00c0*/  VOTEU.ANY UR4, UPT, PT ;  /* 0x0000000000047886 */ /* 0x000fe200038e0100 */
[----:B------:R-:W1:Y:S01]  /*00d0*/  S2R R0, SR_LANEID ;  /* 0x0000000000007919 */ /* 0x000e620000000000 */
[----:B------:R-:W-:-:S06]  /*00e0*/  UFLO.U32 UR4, UR4 ;  /* 0x00000004000472bd */ /* 0x000fcc00080e0000 */
[----:B-1----:R-:W-:Y:S01]  /*00f0*/  ISETP.EQ.U32.AND P0, PT, R0, UR4, PT ;  /* 0x0000000400007c0c */ /* 0x002fe2000bf02070 */
[----:B--2---:R-:W1:Y:S02]  /*0100*/  REDUX.SUM UR5, R2 ;  /* 0x00000000020573c4 */ /* 0x004e64000000c000 */
[----:B-1----:R-:W-:-:S10]  /*0110*/  MOV R7, UR5 ;  /* 0x0000000500077c02 */ /* 0x002fd40008000f00 */
[----:B0-----:R-:W-:Y:S01]  /*0120*/  @P0 REDG.E.ADD.STRONG.GPU desc[UR6][R4.64], R7 ;  /* 0x000000070400098e */ /* 0x001fe2000c12e106 */
[----:B------:R-:W-:Y:S05]  /*0130*/  EXIT ;  /* 0x000000000000794d */ /* 0x000fea0003800000 */
.L_x_0:
[----:B------:R-:W-:-:S00]  /*0140*/  BRA `(.L_x_0) ;  /* 0xfffffffc00fc7947 */ /* 0x000fc0000383ffff */
[----:B------:R-:W-:-:S00]  /*0150*/  NOP ;  /* 0x0000000000007918 */ /* 0x000fc00000000000 */
        /* <DEDUP_REMOVED lines=10> */
.L_x_1:


//--------------------- .nv.shared.reserved.0     --------------------------
	.section	.nv.shared.reserved.0,"aw",@nobits
	.weak		__nv_reservedSMEM_offset_0_alias
	.size		__nv_reservedSMEM_offset_0_alias, 0, 64
	.other		__nv_reservedSMEM_offset_0_alias,@"STO_CUDA_RESERVED_SHARED STV_DEFAULT"
__nv_reservedSMEM_offset_0_alias:
	.zero		0
	.zero		64


//--------------------- .nv.constant0._Z9my_atomicPiS_ --------------------------
	.section	.nv.constant0._Z9my_atomicPiS_,"a",@progbits
	.sectionflags	@""
	.align	4
.nv.constant0._Z9my_atomicPiS_:
	.zero		912


//--------------------- SYMBOLS --------------------------

	.type		.nv.reservedSmem.offset0,@object
	.size		.nv.reservedSmem.offset0,0x4
